//
// Generated by NVIDIA NVVM Compiler
//
// Compiler Build ID: CL-36424714
// Cuda compilation tools, release 13.0, V13.0.88
// Based on NVVM 20.0.0
//

.version 9.0
.target sm_100
.address_size 64

	// .globl	_Z18findNeighborKernelPjjjS_S_fjS_Pf

.visible .entry _Z18findNeighborKernelPjjjS_S_fjS_Pf(
	.param .u64 .ptr .align 1 _Z18findNeighborKernelPjjjS_S_fjS_Pf_param_0,
	.param .u32 _Z18findNeighborKernelPjjjS_S_fjS_Pf_param_1,
	.param .u32 _Z18findNeighborKernelPjjjS_S_fjS_Pf_param_2,
	.param .u64 .ptr .align 1 _Z18findNeighborKernelPjjjS_S_fjS_Pf_param_3,
	.param .u64 .ptr .align 1 _Z18findNeighborKernelPjjjS_S_fjS_Pf_param_4,
	.param .f32 _Z18findNeighborKernelPjjjS_S_fjS_Pf_param_5,
	.param .u32 _Z18findNeighborKernelPjjjS_S_fjS_Pf_param_6,
	.param .u64 .ptr .align 1 _Z18findNeighborKernelPjjjS_S_fjS_Pf_param_7,
	.param .u64 .ptr .align 1 _Z18findNeighborKernelPjjjS_S_fjS_Pf_param_8
)
{
	.reg .pred 	%p<46>;
	.reg .b32 	%r<138>;
	.reg .b32 	%f<82>;
	.reg .b64 	%rd<61>;

	ld.param.u64 	%rd16, [_Z18findNeighborKernelPjjjS_S_fjS_Pf_param_0];
	ld.param.u32 	%r15, [_Z18findNeighborKernelPjjjS_S_fjS_Pf_param_2];
	ld.param.u64 	%rd14, [_Z18findNeighborKernelPjjjS_S_fjS_Pf_param_3];
	ld.param.u64 	%rd15, [_Z18findNeighborKernelPjjjS_S_fjS_Pf_param_4];
	ld.param.f32 	%f38, [_Z18findNeighborKernelPjjjS_S_fjS_Pf_param_5];
	ld.param.u32 	%r16, [_Z18findNeighborKernelPjjjS_S_fjS_Pf_param_6];
	ld.param.u64 	%rd17, [_Z18findNeighborKernelPjjjS_S_fjS_Pf_param_7];
	ld.param.u64 	%rd18, [_Z18findNeighborKernelPjjjS_S_fjS_Pf_param_8];
	cvta.to.global.u64 	%rd1, %rd18;
	cvta.to.global.u64 	%rd2, %rd16;
	cvta.to.global.u64 	%rd3, %rd17;
	mov.u32 	%r17, %tid.x;
	mov.u32 	%r18, %ctaid.x;
	mov.u32 	%r19, %ntid.x;
	mad.lo.s32 	%r1, %r18, %r19, %r17;
	setp.ge.u32 	%p1, %r1, %r15;
	setp.eq.s32 	%p2, %r16, 0;
	or.pred  	%p3, %p1, %p2;
	mov.f32 	%f61, 0f00000000;
	@%p3 bra 	$L__BB0_41;
	add.s32 	%r21, %r16, -1;
	and.b32  	%r2, %r16, 7;
	setp.lt.u32 	%p4, %r21, 7;
	mov.f32 	%f61, 0f00000000;
	mov.b32 	%r136, 0;
	@%p4 bra 	$L__BB0_20;
	and.b32  	%r136, %r16, -8;
	neg.s32 	%r134, %r136;
	add.s64 	%rd60, %rd3, 16;
	add.s64 	%rd59, %rd1, 16;
	mov.f32 	%f61, 0f00000000;
$L__BB0_3:
	.pragma "nounroll";
	ld.global.u32 	%r22, [%rd60+-16];
	shr.u32 	%r23, %r22, 5;
	and.b32  	%r24, %r22, 31;
	mad.lo.s32 	%r25, %r23, %r15, %r1;
	mul.wide.u32 	%rd19, %r25, 4;
	add.s64 	%rd20, %rd2, %rd19;
	ld.global.u32 	%r26, [%rd20];
	shr.u32 	%r27, %r26, %r24;
	and.b32  	%r28, %r27, 1;
	setp.eq.b32 	%p5, %r28, 1;
	not.pred 	%p6, %p5;
	@%p6 bra 	$L__BB0_5;
	ld.global.f32 	%f43, [%rd59+-16];
	add.f32 	%f61, %f61, %f43;
$L__BB0_5:
	ld.global.u32 	%r29, [%rd60+-12];
	shr.u32 	%r30, %r29, 5;
	and.b32  	%r31, %r29, 31;
	mad.lo.s32 	%r32, %r30, %r15, %r1;
	mul.wide.u32 	%rd21, %r32, 4;
	add.s64 	%rd22, %rd2, %rd21;
	ld.global.u32 	%r33, [%rd22];
	shr.u32 	%r34, %r33, %r31;
	and.b32  	%r35, %r34, 1;
	setp.eq.b32 	%p7, %r35, 1;
	not.pred 	%p8, %p7;
	@%p8 bra 	$L__BB0_7;
	ld.global.f32 	%f44, [%rd59+-12];
	add.f32 	%f61, %f61, %f44;
$L__BB0_7:
	ld.global.u32 	%r36, [%rd60+-8];
	shr.u32 	%r37, %r36, 5;
	and.b32  	%r38, %r36, 31;
	mad.lo.s32 	%r39, %r37, %r15, %r1;
	mul.wide.u32 	%rd23, %r39, 4;
	add.s64 	%rd24, %rd2, %rd23;
	ld.global.u32 	%r40, [%rd24];
	shr.u32 	%r41, %r40, %r38;
	and.b32  	%r42, %r41, 1;
	setp.eq.b32 	%p9, %r42, 1;
	not.pred 	%p10, %p9;
	@%p10 bra 	$L__BB0_9;
	ld.global.f32 	%f45, [%rd59+-8];
	add.f32 	%f61, %f61, %f45;
$L__BB0_9:
	ld.global.u32 	%r43, [%rd60+-4];
	shr.u32 	%r44, %r43, 5;
	and.b32  	%r45, %r43, 31;
	mad.lo.s32 	%r46, %r44, %r15, %r1;
	mul.wide.u32 	%rd25, %r46, 4;
	add.s64 	%rd26, %rd2, %rd25;
	ld.global.u32 	%r47, [%rd26];
	shr.u32 	%r48, %r47, %r45;
	and.b32  	%r49, %r48, 1;
	setp.eq.b32 	%p11, %r49, 1;
	not.pred 	%p12, %p11;
	@%p12 bra 	$L__BB0_11;
	ld.global.f32 	%f46, [%rd59+-4];
	add.f32 	%f61, %f61, %f46;
$L__BB0_11:
	ld.global.u32 	%r50, [%rd60];
	shr.u32 	%r51, %r50, 5;
	and.b32  	%r52, %r50, 31;
	mad.lo.s32 	%r53, %r51, %r15, %r1;
	mul.wide.u32 	%rd27, %r53, 4;
	add.s64 	%rd28, %rd2, %rd27;
	ld.global.u32 	%r54, [%rd28];
	shr.u32 	%r55, %r54, %r52;
	and.b32  	%r56, %r55, 1;
	setp.eq.b32 	%p13, %r56, 1;
	not.pred 	%p14, %p13;
	@%p14 bra 	$L__BB0_13;
	ld.global.f32 	%f47, [%rd59];
	add.f32 	%f61, %f61, %f47;
$L__BB0_13:
	ld.global.u32 	%r57, [%rd60+4];
	shr.u32 	%r58, %r57, 5;
	and.b32  	%r59, %r57, 31;
	mad.lo.s32 	%r60, %r58, %r15, %r1;
	mul.wide.u32 	%rd29, %r60, 4;
	add.s64 	%rd30, %rd2, %rd29;
	ld.global.u32 	%r61, [%rd30];
	shr.u32 	%r62, %r61, %r59;
	and.b32  	%r63, %r62, 1;
	setp.eq.b32 	%p15, %r63, 1;
	not.pred 	%p16, %p15;
	@%p16 bra 	$L__BB0_15;
	ld.global.f32 	%f48, [%rd59+4];
	add.f32 	%f61, %f61, %f48;
$L__BB0_15:
	ld.global.u32 	%r64, [%rd60+8];
	shr.u32 	%r65, %r64, 5;
	and.b32  	%r66, %r64, 31;
	mad.lo.s32 	%r67, %r65, %r15, %r1;
	mul.wide.u32 	%rd31, %r67, 4;
	add.s64 	%rd32, %rd2, %rd31;
	ld.global.u32 	%r68, [%rd32];
	shr.u32 	%r69, %r68, %r66;
	and.b32  	%r70, %r69, 1;
	setp.eq.b32 	%p17, %r70, 1;
	not.pred 	%p18, %p17;
	@%p18 bra 	$L__BB0_17;
	ld.global.f32 	%f49, [%rd59+8];
	add.f32 	%f61, %f61, %f49;
$L__BB0_17:
	ld.global.u32 	%r71, [%rd60+12];
	shr.u32 	%r72, %r71, 5;
	and.b32  	%r73, %r71, 31;
	mad.lo.s32 	%r74, %r72, %r15, %r1;
	mul.wide.u32 	%rd33, %r74, 4;
	add.s64 	%rd34, %rd2, %rd33;
	ld.global.u32 	%r75, [%rd34];
	shr.u32 	%r76, %r75, %r73;
	and.b32  	%r77, %r76, 1;
	setp.eq.b32 	%p19, %r77, 1;
	not.pred 	%p20, %p19;
	@%p20 bra 	$L__BB0_19;
	ld.global.f32 	%f50, [%rd59+12];
	add.f32 	%f61, %f61, %f50;
$L__BB0_19:
	add.s32 	%r134, %r134, 8;
	add.s64 	%rd60, %rd60, 32;
	add.s64 	%rd59, %rd59, 32;
	setp.ne.s32 	%p21, %r134, 0;
	@%p21 bra 	$L__BB0_3;
$L__BB0_20:
	setp.eq.s32 	%p22, %r2, 0;
	@%p22 bra 	$L__BB0_41;
	and.b32  	%r8, %r16, 3;
	setp.lt.u32 	%p23, %r2, 4;
	@%p23 bra 	$L__BB0_31;
	mul.wide.u32 	%rd35, %r136, 4;
	add.s64 	%rd10, %rd3, %rd35;
	ld.global.u32 	%r78, [%rd10];
	shr.u32 	%r79, %r78, 5;
	and.b32  	%r80, %r78, 31;
	mad.lo.s32 	%r81, %r79, %r15, %r1;
	mul.wide.u32 	%rd36, %r81, 4;
	add.s64 	%rd37, %rd2, %rd36;
	ld.global.u32 	%r82, [%rd37];
	shr.u32 	%r83, %r82, %r80;
	and.b32  	%r84, %r83, 1;
	setp.eq.b32 	%p24, %r84, 1;
	not.pred 	%p25, %p24;
	add.s64 	%rd11, %rd1, %rd35;
	@%p25 bra 	$L__BB0_24;
	ld.global.f32 	%f52, [%rd11];
	add.f32 	%f61, %f61, %f52;
$L__BB0_24:
	ld.global.u32 	%r85, [%rd10+4];
	shr.u32 	%r86, %r85, 5;
	and.b32  	%r87, %r85, 31;
	mad.lo.s32 	%r88, %r86, %r15, %r1;
	mul.wide.u32 	%rd38, %r88, 4;
	add.s64 	%rd39, %rd2, %rd38;
	ld.global.u32 	%r89, [%rd39];
	shr.u32 	%r90, %r89, %r87;
	and.b32  	%r91, %r90, 1;
	setp.eq.b32 	%p26, %r91, 1;
	not.pred 	%p27, %p26;
	@%p27 bra 	$L__BB0_26;
	ld.global.f32 	%f53, [%rd11+4];
	add.f32 	%f61, %f61, %f53;
$L__BB0_26:
	ld.global.u32 	%r92, [%rd10+8];
	shr.u32 	%r93, %r92, 5;
	and.b32  	%r94, %r92, 31;
	mad.lo.s32 	%r95, %r93, %r15, %r1;
	mul.wide.u32 	%rd40, %r95, 4;
	add.s64 	%rd41, %rd2, %rd40;
	ld.global.u32 	%r96, [%rd41];
	shr.u32 	%r97, %r96, %r94;
	and.b32  	%r98, %r97, 1;
	setp.eq.b32 	%p28, %r98, 1;
	not.pred 	%p29, %p28;
	@%p29 bra 	$L__BB0_28;
	ld.global.f32 	%f54, [%rd11+8];
	add.f32 	%f61, %f61, %f54;
$L__BB0_28:
	ld.global.u32 	%r99, [%rd10+12];
	shr.u32 	%r100, %r99, 5;
	and.b32  	%r101, %r99, 31;
	mad.lo.s32 	%r102, %r100, %r15, %r1;
	mul.wide.u32 	%rd42, %r102, 4;
	add.s64 	%rd43, %rd2, %rd42;
	ld.global.u32 	%r103, [%rd43];
	shr.u32 	%r104, %r103, %r101;
	and.b32  	%r105, %r104, 1;
	setp.eq.b32 	%p30, %r105, 1;
	not.pred 	%p31, %p30;
	@%p31 bra 	$L__BB0_30;
	ld.global.f32 	%f55, [%rd11+12];
	add.f32 	%f61, %f61, %f55;
$L__BB0_30:
	add.s32 	%r136, %r136, 4;
$L__BB0_31:
	setp.eq.s32 	%p32, %r8, 0;
	@%p32 bra 	$L__BB0_41;
	setp.eq.s32 	%p33, %r8, 1;
	@%p33 bra 	$L__BB0_38;
	mul.wide.u32 	%rd44, %r136, 4;
	add.s64 	%rd12, %rd3, %rd44;
	ld.global.u32 	%r106, [%rd12];
	shr.u32 	%r107, %r106, 5;
	and.b32  	%r108, %r106, 31;
	mad.lo.s32 	%r109, %r107, %r15, %r1;
	mul.wide.u32 	%rd45, %r109, 4;
	add.s64 	%rd46, %rd2, %rd45;
	ld.global.u32 	%r110, [%rd46];
	shr.u32 	%r111, %r110, %r108;
	and.b32  	%r112, %r111, 1;
	setp.eq.b32 	%p34, %r112, 1;
	not.pred 	%p35, %p34;
	add.s64 	%rd13, %rd1, %rd44;
	@%p35 bra 	$L__BB0_35;
	ld.global.f32 	%f57, [%rd13];
	add.f32 	%f61, %f61, %f57;
$L__BB0_35:
	ld.global.u32 	%r113, [%rd12+4];
	shr.u32 	%r114, %r113, 5;
	and.b32  	%r115, %r113, 31;
	mad.lo.s32 	%r116, %r114, %r15, %r1;
	mul.wide.u32 	%rd47, %r116, 4;
	add.s64 	%rd48, %rd2, %rd47;
	ld.global.u32 	%r117, [%rd48];
	shr.u32 	%r118, %r117, %r115;
	and.b32  	%r119, %r118, 1;
	setp.eq.b32 	%p36, %r119, 1;
	not.pred 	%p37, %p36;
	@%p37 bra 	$L__BB0_37;
	ld.global.f32 	%f58, [%rd13+4];
	add.f32 	%f61, %f61, %f58;
$L__BB0_37:
	add.s32 	%r136, %r136, 2;
$L__BB0_38:
	and.b32  	%r120, %r16, 1;
	setp.eq.b32 	%p38, %r120, 1;
	not.pred 	%p39, %p38;
	@%p39 bra 	$L__BB0_41;
	mul.wide.u32 	%rd49, %r136, 4;
	add.s64 	%rd50, %rd3, %rd49;
	ld.global.u32 	%r121, [%rd50];
	shr.u32 	%r122, %r121, 5;
	and.b32  	%r123, %r121, 31;
	mad.lo.s32 	%r124, %r122, %r15, %r1;
	mul.wide.u32 	%rd51, %r124, 4;
	add.s64 	%rd52, %rd2, %rd51;
	ld.global.u32 	%r125, [%rd52];
	shr.u32 	%r126, %r125, %r123;
	and.b32  	%r127, %r126, 1;
	setp.eq.b32 	%p40, %r127, 1;
	not.pred 	%p41, %p40;
	@%p41 bra 	$L__BB0_41;
	add.s64 	%rd54, %rd1, %rd49;
	ld.global.f32 	%f59, [%rd54];
	add.f32 	%f61, %f61, %f59;
$L__BB0_41:
	// begin inline asm
	activemask.b32 %r128;
	// end inline asm
	setp.ge.f32 	%p42, %f61, %f38;
	vote.sync.ballot.b32 	%r13, %p42, %r128;
	and.b32  	%r129, %r1, 31;
	setp.ne.s32 	%p44, %r129, 0;
	@%p44 bra 	$L__BB0_44;
	popc.b32 	%r130, %r13;
	cvta.to.global.u64 	%rd55, %rd14;
	atom.global.add.u32 	%r131, [%rd55], %r130;
	shr.u32 	%r14, %r1, 5;
	add.s32 	%r132, %r15, 31;
	shr.u32 	%r133, %r132, 5;
	setp.ge.u32 	%p45, %r14, %r133;
	@%p45 bra 	$L__BB0_44;
	cvta.to.global.u64 	%rd56, %rd15;
	mul.wide.u32 	%rd57, %r14, 4;
	add.s64 	%rd58, %rd56, %rd57;
	st.global.u32 	[%rd58], %r13;
$L__BB0_44:
	ret;

}
	// .globl	_Z9fillvaluePjjj
.visible .entry _Z9fillvaluePjjj(
	.param .u64 .ptr .align 1 _Z9fillvaluePjjj_param_0,
	.param .u32 _Z9fillvaluePjjj_param_1,
	.param .u32 _Z9fillvaluePjjj_param_2
)
{
	.reg .pred 	%p<3>;
	.reg .b32 	%r<12>;
	.reg .b64 	%rd<5>;

	ld.param.u64 	%rd2, [_Z9fillvaluePjjj_param_0];
	ld.param.u32 	%r6, [_Z9fillvaluePjjj_param_1];
	ld.param.u32 	%r7, [_Z9fillvaluePjjj_param_2];
	mov.u32 	%r8, %ctaid.x;
	mov.u32 	%r1, %ntid.x;
	mov.u32 	%r9, %tid.x;
	mad.lo.s32 	%r11, %r8, %r1, %r9;
	setp.ge.u32 	%p1, %r11, %r6;
	@%p1 bra 	$L__BB1_3;
	mov.u32 	%r10, %nctaid.x;
	mul.lo.s32 	%r3, %r1, %r10;
	cvta.to.global.u64 	%rd1, %rd2;
$L__BB1_2:
	mul.wide.u32 	%rd3, %r11, 4;
	add.s64 	%rd4, %rd1, %rd3;
	st.global.u32 	[%rd4], %r7;
	add.s32 	%r11, %r11, %r3;
	setp.lt.u32 	%p2, %r11, %r6;
	@%p2 bra 	$L__BB1_2;
$L__BB1_3:
	ret;

}


// ===== COMPILED SASS (sm_100) =====

	.target	sm_100

	.elftype	@"ET_EXEC"


//--------------------- .note.nv.tkinfo           --------------------------
	.section	.note.nv.tkinfo,"",@"SHT_NOTE"
	.sectionflags	@"SHF_NOTE_NV_TKINFO"
	.tkinfo
        /*0018*/ 	.word	0x00000002
        /*0030*/ 	.string	""
        /*0030*/ 	.string	"ptxas"
        /*0030*/ 	.string	"Cuda compilation tools, release 13.0, V13.0.88"
        /*0030*/ 	.string	"Build cuda_13.0.r13.0/compiler.36424714_0"
        /*0030*/ 	.string	"-arch sm_100 -m 64 "



//--------------------- .note.nv.cuinfo           --------------------------
	.section	.note.nv.cuinfo,"",@"SHT_NOTE"
	.sectionflags	@"SHF_NOTE_NV_CUINFO"
        /*0018*/ 	.short	0x0002
        /*001a*/ 	.short	0x0064
        /*001c*/ 	.short	0x0082
	.zero		2


//--------------------- .nv.info                  --------------------------
	.section	.nv.info,"",@"SHT_CUDA_INFO"
	.align	4


	//----- nvinfo : EIATTR_REGCOUNT
	.align		4
        /*0000*/ 	.byte	0x04, 0x2f
        /*0002*/ 	.short	(.L_1 - .L_0)
	.align		4
.L_0:
        /*0004*/ 	.word	index@(_Z18findNeighborKernelPjjjS_S_fjS_Pf)
        /*0008*/ 	.word	0x00000020


	//----- nvinfo : EIATTR_FRAME_SIZE
	.align		4
.L_1:
        /*000c*/ 	.byte	0x04, 0x11
        /*000e*/ 	.short	(.L_3 - .L_2)
	.align		4
.L_2:
        /*0010*/ 	.word	index@(_Z18findNeighborKernelPjjjS_S_fjS_Pf)
        /*0014*/ 	.word	0x00000000


	//----- nvinfo : EIATTR_REGCOUNT
	.align		4
.L_3:
        /*0018*/ 	.byte	0x04, 0x2f
        /*001a*/ 	.short	(.L_5 - .L_4)
	.align		4
.L_4:
        /*001c*/ 	.word	index@(_Z9fillvaluePjjj)
        /*0020*/ 	.word	0x0000000c


	//----- nvinfo : EIATTR_FRAME_SIZE
	.align		4
.L_5:
        /*0024*/ 	.byte	0x04, 0x11
        /*0026*/ 	.short	(.L_7 - .L_6)
	.align		4
.L_6:
        /*0028*/ 	.word	index@(_Z9fillvaluePjjj)
        /*002c*/ 	.word	0x00000000


	//----- nvinfo : EIATTR_MIN_STACK_SIZE
	.align		4
.L_7:
        /*0030*/ 	.byte	0x04, 0x12
        /*0032*/ 	.short	(.L_9 - .L_8)
	.align		4
.L_8:
        /*0034*/ 	.word	index@(_Z9fillvaluePjjj)
        /*0038*/ 	.word	0x00000000


	//----- nvinfo : EIATTR_MIN_STACK_SIZE
	.align		4
.L_9:
        /*003c*/ 	.byte	0x04, 0x12
        /*003e*/ 	.short	(.L_11 - .L_10)
	.align		4
.L_10:
        /*0040*/ 	.word	index@(_Z18findNeighborKernelPjjjS_S_fjS_Pf)
        /*0044*/ 	.word	0x00000000
.L_11:


//--------------------- .nv.compat                --------------------------
	.section	.nv.compat,"",@"SHT_CUDA_COMPAT_INFO"
	.align	4
        /*0000*/ 	.byte	0x02, 0x09, 0x00, 0x00, 0x02, 0x02, 0x01, 0x00, 0x02, 0x05, 0x05, 0x00, 0x03, 0x07, 0x01, 0x01
        /*0010*/ 	.byte	0x02, 0x03, 0x00, 0x00, 0x02, 0x06, 0x01, 0x00, 0x04, 0x0b, 0x08, 0x00, 0x09, 0x00, 0x00, 0x00
        /*0020*/ 	.byte	0x00, 0x00, 0x00, 0x00


//--------------------- .nv.info._Z9fillvaluePjjj --------------------------
	.section	.nv.info._Z9fillvaluePjjj,"",@"SHT_CUDA_INFO"
	.sectionflags	@""
	.align	4


	//----- nvinfo : EIATTR_CUDA_API_VERSION
	.align		4
        /*0000*/ 	.byte	0x04, 0x37
        /*0002*/ 	.short	(.L_13 - .L_12)
.L_12:
        /*0004*/ 	.word	0x00000082


	//----- nvinfo : EIATTR_KPARAM_INFO
	.align		4
.L_13:
        /*0008*/ 	.byte	0x04, 0x17
        /*000a*/ 	.short	(.L_15 - .L_14)
.L_14:
        /*000c*/ 	.word	0x00000000
        /*0010*/ 	.short	0x0002
        /*0012*/ 	.short	0x000c
        /*0014*/ 	.byte	0x00, 0xf0, 0x11, 0x00


	//----- nvinfo : EIATTR_KPARAM_INFO
	.align		4
.L_15:
        /*0018*/ 	.byte	0x04, 0x17
        /*001a*/ 	.short	(.L_17 - .L_16)
.L_16:
        /*001c*/ 	.word	0x00000000
        /*0020*/ 	.short	0x0001
        /*0022*/ 	.short	0x0008
        /*0024*/ 	.byte	0x00, 0xf0, 0x11, 0x00


	//----- nvinfo : EIATTR_KPARAM_INFO
	.align		4
.L_17:
        /*0028*/ 	.byte	0x04, 0x17
        /*002a*/ 	.short	(.L_19 - .L_18)
.L_18:
        /*002c*/ 	.word	0x00000000
        /*0030*/ 	.short	0x0000
        /*0032*/ 	.short	0x0000
        /*0034*/ 	.byte	0x00, 0xf5, 0x21, 0x00


	//----- nvinfo : EIATTR_SPARSE_MMA_MASK
	.align		4
.L_19:
        /*0038*/ 	.byte	0x03, 0x50
        /*003a*/ 	.short	0x0000


	//----- nvinfo : EIATTR_MAXREG_COUNT
	.align		4
        /*003c*/ 	.byte	0x03, 0x1b
        /*003e*/ 	.short	0x00ff


	//----- nvinfo : EIATTR_MERCURY_ISA_VERSION
	.align		4
        /*0040*/ 	.byte	0x03, 0x5f
        /*0042*/ 	.short	0x0101


	//----- nvinfo : EIATTR_VRC_CTA_INIT_COUNT
	.align		4
        /*0044*/ 	.byte	0x02, 0x4a
	.zero		1
	.zero		1


	//----- nvinfo : EIATTR_EXIT_INSTR_OFFSETS
	.align		4
        /*0048*/ 	.byte	0x04, 0x1c
        /*004a*/ 	.short	(.L_21 - .L_20)


	//   ....[0]....
.L_20:
        /*004c*/ 	.word	0x00000070


	//   ....[1]....
        /*0050*/ 	.word	0x00000120


	//----- nvinfo : EIATTR_CRS_STACK_SIZE
	.align		4
.L_21:
        /*0054*/ 	.byte	0x04, 0x1e
        /*0056*/ 	.short	(.L_23 - .L_22)
.L_22:
        /*0058*/ 	.word	0x00000000


	//----- nvinfo : EIATTR_CBANK_PARAM_SIZE
	.align		4
.L_23:
        /*005c*/ 	.byte	0x03, 0x19
        /*005e*/ 	.short	0x0010


	//----- nvinfo : EIATTR_PARAM_CBANK
	.align		4
        /*0060*/ 	.byte	0x04, 0x0a
        /*0062*/ 	.short	(.L_25 - .L_24)
	.align		4
.L_24:
        /*0064*/ 	.word	index@(.nv.constant0._Z9fillvaluePjjj)
        /*0068*/ 	.short	0x0380
        /*006a*/ 	.short	0x0010


	//----- nvinfo : EIATTR_SW_WAR
	.align		4
.L_25:
        /*006c*/ 	.byte	0x04, 0x36
        /*006e*/ 	.short	(.L_27 - .L_26)
.L_26:
        /*0070*/ 	.word	0x00000008
.L_27:


//--------------------- .nv.info._Z18findNeighborKernelPjjjS_S_fjS_Pf --------------------------
	.section	.nv.info._Z18findNeighborKernelPjjjS_S_fjS_Pf,"",@"SHT_CUDA_INFO"
	.sectionflags	@""
	.align	4


	//----- nvinfo : EIATTR_CUDA_API_VERSION
	.align		4
        /*0000*/ 	.byte	0x04, 0x37
        /*0002*/ 	.short	(.L_29 - .L_28)
.L_28:
        /*0004*/ 	.word	0x00000082


	//----- nvinfo : EIATTR_KPARAM_INFO
	.align		4
.L_29:
        /*0008*/ 	.byte	0x04, 0x17
        /*000a*/ 	.short	(.L_31 - .L_30)
.L_30:
        /*000c*/ 	.word	0x00000000
        /*0010*/ 	.short	0x0008
        /*0012*/ 	.short	0x0030
        /*0014*/ 	.byte	0x00, 0xf5, 0x21, 0x00


	//----- nvinfo : EIATTR_KPARAM_INFO
	.align		4
.L_31:
        /*0018*/ 	.byte	0x04, 0x17
        /*001a*/ 	.short	(.L_33 - .L_32)
.L_32:
        /*001c*/ 	.word	0x00000000
        /*0020*/ 	.short	0x0007
        /*0022*/ 	.short	0x0028
        /*0024*/ 	.byte	0x00, 0xf5, 0x21, 0x00


	//----- nvinfo : EIATTR_KPARAM_INFO
	.align		4
.L_33:
        /*0028*/ 	.byte	0x04, 0x17
        /*002a*/ 	.short	(.L_35 - .L_34)
.L_34:
        /*002c*/ 	.word	0x00000000
        /*0030*/ 	.short	0x0006
        /*0032*/ 	.short	0x0024
        /*0034*/ 	.byte	0x00, 0xf0, 0x11, 0x00


	//----- nvinfo : EIATTR_KPARAM_INFO
	.align		4
.L_35:
        /*0038*/ 	.byte	0x04, 0x17
        /*003a*/ 	.short	(.L_37 - .L_36)
.L_36:
        /*003c*/ 	.word	0x00000000
        /*0040*/ 	.short	0x0005
        /*0042*/ 	.short	0x0020
        /*0044*/ 	.byte	0x00, 0xf0, 0x11, 0x00


	//----- nvinfo : EIATTR_KPARAM_INFO
	.align		4
.L_37:
        /*0048*/ 	.byte	0x04, 0x17
        /*004a*/ 	.short	(.L_39 - .L_38)
.L_38:
        /*004c*/ 	.word	0x00000000
        /*0050*/ 	.short	0x0004
        /*0052*/ 	.short	0x0018
        /*0054*/ 	.byte	0x00, 0xf5, 0x21, 0x00


	//----- nvinfo : EIATTR_KPARAM_INFO
	.align		4
.L_39:
        /*0058*/ 	.byte	0x04, 0x17
        /*005a*/ 	.short	(.L_41 - .L_40)
.L_40:
        /*005c*/ 	.word	0x00000000
        /*0060*/ 	.short	0x0003
        /*0062*/ 	.short	0x0010
        /*0064*/ 	.byte	0x00, 0xf5, 0x21, 0x00


	//----- nvinfo : EIATTR_KPARAM_INFO
	.align		4
.L_41:
        /*0068*/ 	.byte	0x04, 0x17
        /*006a*/ 	.short	(.L_43 - .L_42)
.L_42:
        /*006c*/ 	.word	0x00000000
        /*0070*/ 	.short	0x0002
        /*0072*/ 	.short	0x000c
        /*0074*/ 	.byte	0x00, 0xf0, 0x11, 0x00


	//----- nvinfo : EIATTR_KPARAM_INFO
	.align		4
.L_43:
        /*0078*/ 	.byte	0x04, 0x17
        /*007a*/ 	.short	(.L_45 - .L_44)
.L_44:
        /*007c*/ 	.word	0x00000000
        /*0080*/ 	.short	0x0001
        /*0082*/ 	.short	0x0008
        /*0084*/ 	.byte	0x00, 0xf0, 0x11, 0x00


	//----- nvinfo : EIATTR_KPARAM_INFO
	.align		4
.L_45:
        /*0088*/ 	.byte	0x04, 0x17
        /*008a*/ 	.short	(.L_47 - .L_46)
.L_46:
        /*008c*/ 	.word	0x00000000
        /*0090*/ 	.short	0x0000
        /*0092*/ 	.short	0x0000
        /*0094*/ 	.byte	0x00, 0xf5, 0x21, 0x00


	//----- nvinfo : EIATTR_SPARSE_MMA_MASK
	.align		4
.L_47:
        /*0098*/ 	.byte	0x03, 0x50
        /*009a*/ 	.short	0x0000


	//----- nvinfo : EIATTR_MAXREG_COUNT
	.align		4
        /*009c*/ 	.byte	0x03, 0x1b
        /*009e*/ 	.short	0x00ff


	//----- nvinfo : EIATTR_MERCURY_ISA_VERSION
	.align		4
        /*00a0*/ 	.byte	0x03, 0x5f
        /*00a2*/ 	.short	0x0101


	//----- nvinfo : EIATTR_INT_WARP_WIDE_INSTR_OFFSETS
	.align		4
        /*00a4*/ 	.byte	0x04, 0x31
        /*00a6*/ 	.short	(.L_49 - .L_48)


	//   ....[0]....
.L_48:
        /*00a8*/ 	.word	0x00000ec0


	//----- nvinfo : EIATTR_COOP_GROUP_MASK_REGIDS
	.align		4
.L_49:
        /*00ac*/ 	.byte	0x04, 0x29
        /*00ae*/ 	.short	(.L_51 - .L_50)


	//   ....[0]....
.L_50:
        /*00b0*/ 	.word	0x05000002


	//----- nvinfo : EIATTR_COOP_GROUP_INSTR_OFFSETS
	.align		4
.L_51:
        /*00b4*/ 	.byte	0x04, 0x28
        /*00b6*/ 	.short	(.L_53 - .L_52)


	//   ....[0]....
.L_52:
        /*00b8*/ 	.word	0x00000e80


	//----- nvinfo : EIATTR_VRC_CTA_INIT_COUNT
	.align		4
.L_53:
        /*00bc*/ 	.byte	0x02, 0x4a
	.zero		1
	.zero		1


	//----- nvinfo : EIATTR_EXIT_INSTR_OFFSETS
	.align		4
        /*00c0*/ 	.byte	0x04, 0x1c
        /*00c2*/ 	.short	(.L_55 - .L_54)


	//   ....[0]....
.L_54:
        /*00c4*/ 	.word	0x00000e90


	//   ....[1]....
        /*00c8*/ 	.word	0x00000f70


	//   ....[2]....
        /*00cc*/ 	.word	0x00000fb0


	//----- nvinfo : EIATTR_CRS_STACK_SIZE
	.align		4
.L_55:
        /*00d0*/ 	.byte	0x04, 0x1e
        /*00d2*/ 	.short	(.L_57 - .L_56)
.L_56:
        /*00d4*/ 	.word	0x00000000


	//----- nvinfo : EIATTR_CBANK_PARAM_SIZE
	.align		4
.L_57:
        /*00d8*/ 	.byte	0x03, 0x19
        /*00da*/ 	.short	0x0038


	//----- nvinfo : EIATTR_PARAM_CBANK
	.align		4
        /*00dc*/ 	.byte	0x04, 0x0a
        /*00de*/ 	.short	(.L_59 - .L_58)
	.align		4
.L_58:
        /*00e0*/ 	.word	index@(.nv.constant0._Z18findNeighborKernelPjjjS_S_fjS_Pf)
        /*00e4*/ 	.short	0x0380
        /*00e6*/ 	.short	0x0038


	//----- nvinfo : EIATTR_SW_WAR
	.align		4
.L_59:
        /*00e8*/ 	.byte	0x04, 0x36
        /*00ea*/ 	.short	(.L_61 - .L_60)
.L_60:
        /*00ec*/ 	.word	0x00000008
.L_61:


//--------------------- .nv.callgraph             --------------------------
	.section	.nv.callgraph,"",@"SHT_CUDA_CALLGRAPH"
	.align	4
	.sectionentsize	8
	.align		4
        /*0000*/ 	.word	0x00000000
	.align		4
        /*0004*/ 	.word	0xffffffff
	.align		4
        /*0008*/ 	.word	0x00000000
	.align		4
        /*000c*/ 	.word	0xfffffffe
	.align		4
        /*0010*/ 	.word	0x00000000
	.align		4
        /*0014*/ 	.word	0xfffffffd
	.align		4
        /*0018*/ 	.word	0x00000000
	.align		4
        /*001c*/ 	.word	0xfffffffc


//--------------------- .text._Z9fillvaluePjjj    --------------------------
	.section	.text._Z9fillvaluePjjj,"ax",@progbits
	.align	128
        .global         _Z9fillvaluePjjj
        .type           _Z9fillvaluePjjj,@function
        .size           _Z9fillvaluePjjj,(.L_x_9 - _Z9fillvaluePjjj)
        .other          _Z9fillvaluePjjj,@"STO_CUDA_ENTRY STV_DEFAULT"
_Z9fillvaluePjjj:
.text._Z9fillvaluePjjj:
[----:B------:R-:W-:Y:S01]  /*0000*/  LDC R1, c[0x0][0x37c] ;  /* 0x0000df00ff017b82 */ /* 0x000fe20000000800 */
[----:B------:R-:W0:Y:S07]  /*0010*/  S2R R0, SR_TID.X ;  /* 0x0000000000007919 */ /* 0x000e2e0000002100 */
[----:B------:R-:W0:Y:S01]  /*0020*/  S2UR UR4, SR_CTAID.X ;  /* 0x00000000000479c3 */ /* 0x000e220000002500 */
[----:B------:R-:W1:Y:S07]  /*0030*/  LDCU UR5, c[0x0][0x388] ;  /* 0x00007100ff0577ac */ /* 0x000e6e0008000800 */
[----:B------:R-:W0:Y:S02]  /*0040*/  LDC R7, c[0x0][0x360] ;  /* 0x0000d800ff077b82 */ /* 0x000e240000000800 */
[----:B0-----:R-:W-:-:S05]  /*0050*/  IMAD R0, R7, UR4, R0 ;  /* 0x0000000407007c24 */ /* 0x001fca000f8e0200 */
[----:B-1----:R-:W-:-:S13]  /*0060*/  ISETP.GE.U32.AND P0, PT, R0, UR5, PT ;  /* 0x0000000500007c0c */ /* 0x002fda000bf06070 */
[----:B------:R-:W-:Y:S05]  /*0070*/  @P0 EXIT ;  /* 0x000000000000094d */ /* 0x000fea0003800000 */
[----:B------:R-:W0:Y:S01]  /*0080*/  LDC R9, c[0x0][0x38c] ;  /* 0x0000e300ff097b82 */ /* 0x000e220000000800 */
[----:B------:R-:W1:Y:S01]  /*0090*/  LDCU UR4, c[0x0][0x370] ;  /* 0x00006e00ff0477ac */ /* 0x000e620008000800 */
[----:B------:R-:W2:Y:S06]  /*00a0*/  LDCU.64 UR6, c[0x0][0x358] ;  /* 0x00006b00ff0677ac */ /* 0x000eac0008000a00 */
[----:B------:R-:W3:Y:S01]  /*00b0*/  LDC.64 R4, c[0x0][0x380] ;  /* 0x0000e000ff047b82 */ /* 0x000ee20000000a00 */
[----:B-1----:R-:W-:-:S07]  /*00c0*/  IMAD R7, R7, UR4, RZ ;  /* 0x0000000407077c24 */ /* 0x002fce000f8e02ff */
.L_x_0:
[----:B---3--:R-:W-:Y:S01]  /*00d0*/  IMAD.WIDE.U32 R2, R0, 0x4, R4 ;  /* 0x0000000400027825 */ /* 0x008fe200078e0004 */
[----:B------:R-:W-:-:S04]  /*00e0*/  IADD3 R0, PT, PT, R7, R0, RZ ;  /* 0x0000000007007210 */ /* 0x000fc80007ffe0ff */
[----:B0-2---:R1:W-:Y:S01]  /*00f0*/  STG.E desc[UR6][R2.64], R9 ;  /* 0x0000000902007986 */ /* 0x0053e2000c101906 */
[----:B------:R-:W-:-:S13]  /*0100*/  ISETP.GE.U32.AND P0, PT, R0, UR5, PT ;  /* 0x0000000500007c0c */ /* 0x000fda000bf06070 */
[----:B-1----:R-:W-:Y:S05]  /*0110*/  @!P0 BRA `(.L_x_0) ;  /* 0xfffffffc00ec8947 */ /* 0x002fea000383ffff */
[----:B------:R-:W-:Y:S05]  /*0120*/  EXIT ;  /* 0x000000000000794d */ /* 0x000fea0003800000 */
.L_x_1:
[----:B------:R-:W-:-:S00]  /*0130*/  BRA `(.L_x_1) ;  /* 0xfffffffc00fc7947 */ /* 0x000fc0000383ffff */
[----:B------:R-:W-:-:S00]  /*0140*/  NOP ;  /* 0x0000000000007918 */ /* 0x000fc00000000000 */
        /* <DEDUP_REMOVED lines=11> */
.L_x_9:


//--------------------- .text._Z18findNeighborKernelPjjjS_S_fjS_Pf --------------------------
	.section	.text._Z18findNeighborKernelPjjjS_S_fjS_Pf,"ax",@progbits
	.align	128
        .global         _Z18findNeighborKernelPjjjS_S_fjS_Pf
        .type           _Z18findNeighborKernelPjjjS_S_fjS_Pf,@function
        .size           _Z18findNeighborKernelPjjjS_S_fjS_Pf,(.L_x_10 - _Z18findNeighborKernelPjjjS_S_fjS_Pf)
        .other          _Z18findNeighborKernelPjjjS_S_fjS_Pf,@"STO_CUDA_ENTRY STV_DEFAULT"
_Z18findNeighborKernelPjjjS_S_fjS_Pf:
.text._Z18findNeighborKernelPjjjS_S_fjS_Pf:
[----:B------:R-:W-:Y:S01]  /*0000*/  LDC R1, c[0x0][0x37c] ;  /* 0x0000df00ff017b82 */ /* 0x000fe20000000800 */
[----:B------:R-:W0:Y:S07]  /*0010*/  S2R R0, SR_TID.X ;  /* 0x0000000000007919 */ /* 0x000e2e0000002100 */
[----:B------:R-:W0:Y:S01]  /*0020*/  S2UR UR4, SR_CTAID.X ;  /* 0x00000000000479c3 */ /* 0x000e220000002500 */
[----:B------:R-:W1:Y:S01]  /*0030*/  LDCU UR5, c[0x0][0x38c] ;  /* 0x00007180ff0577ac */ /* 0x000e620008000800 */
[----:B------:R-:W-:Y:S01]  /*0040*/  BSSY.RECONVERGENT B0, `(.L_x_2) ;  /* 0x00000df000007945 */ /* 0x000fe20003800200 */
[----:B------:R-:W-:Y:S01]  /*0050*/  IMAD.MOV.U32 R2, RZ, RZ, RZ ;  /* 0x000000ffff027224 */ /* 0x000fe200078e00ff */
[----:B------:R-:W2:Y:S04]  /*0060*/  LDCU UR11, c[0x0][0x3a4] ;  /* 0x00007480ff0b77ac */ /* 0x000ea80008000800 */
[----:B------:R-:W0:Y:S01]  /*0070*/  LDC R3, c[0x0][0x360] ;  /* 0x0000d800ff037b82 */ /* 0x000e220000000800 */
[----:B------:R-:W3:Y:S01]  /*0080*/  LDCU.64 UR12, c[0x0][0x358] ;  /* 0x00006b00ff0c77ac */ /* 0x000ee20008000a00 */
[----:B--2---:R-:W-:Y:S01]  /*0090*/  ISETP.NE.AND P0, PT, RZ, UR11, PT ;  /* 0x0000000bff007c0c */ /* 0x004fe2000bf05270 */
[----:B0-----:R-:W-:-:S02]  /*00a0*/  IMAD R0, R3, UR4, R0 ;  /* 0x0000000403007c24 */ /* 0x001fc4000f8e0200 */
[----:B-1----:R-:W-:-:S05]  /*00b0*/  IMAD.U32 R3, RZ, RZ, UR5 ;  /* 0x00000005ff037e24 */ /* 0x002fca000f8e00ff */
[----:B------:R-:W-:-:S13]  /*00c0*/  ISETP.GE.U32.OR P0, PT, R0, R3, !P0 ;  /* 0x000000030000720c */ /* 0x000fda0004706470 */
[----:B---3--:R-:W-:Y:S05]  /*00d0*/  @P0 BRA `(.L_x_3) ;  /* 0x0000000c00540947 */ /* 0x008fea0003800000 */
[----:B------:R-:W-:Y:S01]  /*00e0*/  UIADD3 UR4, UPT, UPT, UR11, -0x1, URZ ;  /* 0xffffffff0b047890 */ /* 0x000fe2000fffe0ff */
[----:B------:R-:W-:Y:S01]  /*00f0*/  IMAD.MOV.U32 R2, RZ, RZ, RZ ;  /* 0x000000ffff027224 */ /* 0x000fe200078e00ff */
[----:B------:R-:W-:Y:S01]  /*0100*/  ULOP3.LUT UR8, UR11, 0x7, URZ, 0xc0, !UPT ;  /* 0x000000070b087892 */ /* 0x000fe2000f8ec0ff */
[----:B------:R-:W-:Y:S01]  /*0110*/  IMAD.MOV.U32 R4, RZ, RZ, RZ ;  /* 0x000000ffff047224 */ /* 0x000fe200078e00ff */
[----:B------:R-:W-:Y:S02]  /*0120*/  UISETP.GE.U32.AND UP1, UPT, UR4, 0x7, UPT ;  /* 0x000000070400788c */ /* 0x000fe4000bf26070 */
[----:B------:R-:W-:-:S07]  /*0130*/  UISETP.NE.AND UP0, UPT, UR8, URZ, UPT ;  /* 0x000000ff0800728c */ /* 0x000fce000bf05270 */
[----:B------:R-:W-:Y:S05]  /*0140*/  BRA.U !UP1, `(.L_x_4) ;  /* 0x0000000509a87547 */ /* 0x000fea000b800000 */
[----:B------:R-:W0:Y:S01]  /*0150*/  LDCU.64 UR6, c[0x0][0x3a8] ;  /* 0x00007500ff0677ac */ /* 0x000e220008000a00 */
[----:B------:R-:W-:Y:S01]  /*0160*/  IMAD.MOV.U32 R2, RZ, RZ, RZ ;  /* 0x000000ffff027224 */ /* 0x000fe200078e00ff */
[----:B------:R-:W1:Y:S01]  /*0170*/  LDCU.64 UR4, c[0x0][0x3b0] ;  /* 0x00007600ff0477ac */ /* 0x000e620008000a00 */
[----:B------:R-:W-:Y:S01]  /*0180*/  ULOP3.LUT UR9, UR11, 0xfffffff8, URZ, 0xc0, !UPT ;  /* 0xfffffff80b097892 */ /* 0x000fe2000f8ec0ff */
[----:B------:R-:W2:Y:S05]  /*0190*/  LDCU UR14, c[0x0][0x38c] ;  /* 0x00007180ff0e77ac */ /* 0x000eaa0008000800 */
[----:B------:R-:W-:Y:S01]  /*01a0*/  IMAD.U32 R4, RZ, RZ, UR9 ;  /* 0x00000009ff047e24 */ /* 0x000fe2000f8e00ff */
[----:B------:R-:W-:-:S02]  /*01b0*/  UIADD3 UR10, UPT, UPT, -UR9, URZ, URZ ;  /* 0x000000ff090a7290 */ /* 0x000fc4000fffe1ff */
[----:B0-----:R-:W-:Y:S02]  /*01c0*/  UIADD3 UR6, UP1, UPT, UR6, 0x10, URZ ;  /* 0x0000001006067890 */ /* 0x001fe4000ff3e0ff */
[----:B-1----:R-:W-:Y:S02]  /*01d0*/  UIADD3 UR4, UP2, UPT, UR4, 0x10, URZ ;  /* 0x0000001004047890 */ /* 0x002fe4000ff5e0ff */
[----:B------:R-:W-:Y:S02]  /*01e0*/  UIADD3.X UR7, UPT, UPT, URZ, UR7, URZ, UP1, !UPT ;  /* 0x00000007ff077290 */ /* 0x000fe40008ffe4ff */
[----:B------:R-:W-:Y:S01]  /*01f0*/  IMAD.U32 R12, RZ, RZ, UR6 ;  /* 0x00000006ff0c7e24 */ /* 0x000fe2000f8e00ff */
[----:B------:R-:W-:Y:S01]  /*0200*/  UIADD3.X UR5, UPT, UPT, URZ, UR5, URZ, UP2, !UPT ;  /* 0x00000005ff057290 */ /* 0x000fe200097fe4ff */
[----:B------:R-:W-:Y:S02]  /*0210*/  IMAD.U32 R26, RZ, RZ, UR4 ;  /* 0x00000004ff1a7e24 */ /* 0x000fe4000f8e00ff */
[----:B------:R-:W-:-:S03]  /*0220*/  IMAD.U32 R13, RZ, RZ, UR7 ;  /* 0x00000007ff0d7e24 */ /* 0x000fc6000f8e00ff */
[----:B--2---:R-:W-:-:S07]  /*0230*/  IMAD.U32 R11, RZ, RZ, UR5 ;  /* 0x00000005ff0b7e24 */ /* 0x004fce000f8e00ff */
.L_x_5:
[----:B------:R-:W2:Y:S01]  /*0240*/  LDG.E R6, desc[UR12][R12.64+-0x10] ;  /* 0xfffff00c0c067981 */ /* 0x000ea2000c1e1900 */
[----:B------:R-:W0:Y:S01]  /*0250*/  LDC.64 R14, c[0x0][0x380] ;  /* 0x0000e000ff0e7b82 */ /* 0x000e220000000a00 */
[----:B------:R-:W-:Y:S02]  /*0260*/  IMAD.U32 R3, RZ, RZ, UR14 ;  /* 0x0000000eff037e24 */ /* 0x000fe4000f8e00ff */
[----:B------:R-:W3:Y:S04]  /*0270*/  LDG.E R9, desc[UR12][R12.64+-0xc] ;  /* 0xfffff40c0c097981 */ /* 0x000ee8000c1e1900 */
[----:B------:R-:W4:Y:S04]  /*0280*/  LDG.E R24, desc[UR12][R12.64+-0x8] ;  /* 0xfffff80c0c187981 */ /* 0x000f28000c1e1900 */
[----:B------:R-:W5:Y:S04]  /*0290*/  LDG.E R25, desc[UR12][R12.64+-0x4] ;  /* 0xfffffc0c0c197981 */ /* 0x000f68000c1e1900 */
[----:B------:R-:W5:Y:S04]  /*02a0*/  LDG.E R8, desc[UR12][R12.64] ;  /* 0x0000000c0c087981 */ /* 0x000f68000c1e1900 */
[----:B------:R-:W5:Y:S04]  /*02b0*/  LDG.E R10, desc[UR12][R12.64+0x4] ;  /* 0x0000040c0c0a7981 */ /* 0x000f68000c1e1900 */
[----:B------:R-:W5:Y:S01]  /*02c0*/  LDG.E R7, desc[UR12][R12.64+0x8] ;  /* 0x0000080c0c077981 */ /* 0x000f62000c1e1900 */
[----:B--2---:R-:W-:-:S05]  /*02d0*/  SHF.R.U32.HI R5, RZ, 0x5, R6 ;  /* 0x00000005ff057819 */ /* 0x004fca0000011606 */
[----:B------:R-:W-:-:S04]  /*02e0*/  IMAD R5, R5, R3, R0 ;  /* 0x0000000305057224 */ /* 0x000fc800078e0200 */
[----:B0-----:R-:W-:Y:S02]  /*02f0*/  IMAD.WIDE.U32 R16, R5, 0x4, R14 ;  /* 0x0000000405107825 */ /* 0x001fe400078e000e */
[----:B------:R-:W2:Y:S04]  /*0300*/  LDG.E R5, desc[UR12][R12.64+0xc] ;  /* 0x00000c0c0c057981 */ /* 0x000ea8000c1e1900 */
[----:B------:R5:W2:Y:S01]  /*0310*/  LDG.E R17, desc[UR12][R16.64] ;  /* 0x0000000c10117981 */ /* 0x000aa2000c1e1900 */
[----:B---3--:R-:W-:Y:S02]  /*0320*/  SHF.R.U32.HI R18, RZ, 0x5, R9 ;  /* 0x00000005ff127819 */ /* 0x008fe40000011609 */
[----:B----4-:R-:W-:-:S03]  /*0330*/  SHF.R.U32.HI R19, RZ, 0x5, R24 ;  /* 0x00000005ff137819 */ /* 0x010fc60000011618 */
[-CC-:B------:R-:W-:Y:S02]  /*0340*/  IMAD R29, R18, R3.reuse, R0.reuse ;  /* 0x00000003121d7224 */ /* 0x180fe400078e0200 */
[----:B------:R-:W-:Y:S02]  /*0350*/  IMAD R19, R19, R3, R0 ;  /* 0x0000000313137224 */ /* 0x000fe400078e0200 */
[----:B------:R-:W-:Y:S01]  /*0360*/  IMAD.WIDE.U32 R28, R29, 0x4, R14 ;  /* 0x000000041d1c7825 */ /* 0x000fe200078e000e */
[----:B-----5:R-:W-:-:S03]  /*0370*/  SHF.R.U32.HI R16, RZ, 0x5, R10 ;  /* 0x00000005ff107819 */ /* 0x020fc6000001160a */
[----:B------:R-:W-:-:S04]  /*0380*/  IMAD.WIDE.U32 R22, R19, 0x4, R14 ;  /* 0x0000000413167825 */ /* 0x000fc800078e000e */
[----:B------:R-:W-:Y:S01]  /*0390*/  IMAD R21, R16, R3, R0 ;  /* 0x0000000310157224 */ /* 0x000fe200078e0200 */
[----:B------:R0:W3:Y:S03]  /*03a0*/  LDG.E R27, desc[UR12][R22.64] ;  /* 0x0000000c161b7981 */ /* 0x0000e6000c1e1900 */
[----:B------:R-:W-:-:S06]  /*03b0*/  IMAD.WIDE.U32 R20, R21, 0x4, R14 ;  /* 0x0000000415147825 */ /* 0x000fcc00078e000e */
[----:B------:R-:W4:Y:S01]  /*03c0*/  LDG.E R21, desc[UR12][R20.64] ;  /* 0x0000000c14157981 */ /* 0x000f22000c1e1900 */
[----:B0-----:R-:W-:-:S05]  /*03d0*/  SHF.R.U32.HI R22, RZ, 0x5, R7 ;  /* 0x00000005ff167819 */ /* 0x001fca0000011607 */
[----:B------:R-:W-:-:S04]  /*03e0*/  IMAD R23, R22, R3, R0 ;  /* 0x0000000316177224 */ /* 0x000fc800078e0200 */
[----:B------:R-:W-:-:S06]  /*03f0*/  IMAD.WIDE.U32 R22, R23, 0x4, R14 ;  /* 0x0000000417167825 */ /* 0x000fcc00078e000e */
[----:B------:R-:W5:Y:S01]  /*0400*/  LDG.E R22, desc[UR12][R22.64] ;  /* 0x0000000c16167981 */ /* 0x000f62000c1e1900 */
[----:B--2---:R-:W-:-:S04]  /*0410*/  SHF.R.W.U32.HI R6, RZ, R6, R17 ;  /* 0x00000006ff067219 */ /* 0x004fc80000011e11 */
[----:B------:R-:W-:-:S04]  /*0420*/  LOP3.LUT R6, R6, 0x1, RZ, 0xc0, !PT ;  /* 0x0000000106067812 */ /* 0x000fc800078ec0ff */
[----:B------:R-:W-:Y:S02]  /*0430*/  ISETP.NE.U32.AND P6, PT, R6, 0x1, PT ;  /* 0x000000010600780c */ /* 0x000fe40003fc5070 */
[----:B------:R-:W-:Y:S02]  /*0440*/  SHF.R.U32.HI R6, RZ, 0x5, R25 ;  /* 0x00000005ff067819 */ /* 0x000fe40000011619 */
[----:B------:R-:W-:-:S03]  /*0450*/  SHF.R.U32.HI R17, RZ, 0x5, R8 ;  /* 0x00000005ff117819 */ /* 0x000fc60000011608 */
[-CC-:B------:R-:W-:Y:S02]  /*0460*/  IMAD R19, R6, R3.reuse, R0.reuse ;  /* 0x0000000306137224 */ /* 0x180fe400078e0200 */
[----:B------:R0:W2:Y:S01]  /*0470*/  LDG.E R6, desc[UR12][R28.64] ;  /* 0x0000000c1c067981 */ /* 0x0000a2000c1e1900 */
[----:B------:R-:W-:Y:S02]  /*0480*/  IMAD R17, R17, R3, R0 ;  /* 0x0000000311117224 */ /* 0x000fe400078e0200 */
[----:B------:R-:W-:-:S04]  /*0490*/  IMAD.WIDE.U32 R18, R19, 0x4, R14 ;  /* 0x0000000413127825 */ /* 0x000fc800078e000e */
[----:B------:R-:W-:Y:S02]  /*04a0*/  IMAD.WIDE.U32 R16, R17, 0x4, R14 ;  /* 0x0000000411107825 */ /* 0x000fe400078e000e */
[----:B------:R-:W2:Y:S01]  /*04b0*/  LDG.E R18, desc[UR12][R18.64] ;  /* 0x0000000c12127981 */ /* 0x000ea2000c1e1900 */
[----:B0-----:R-:W-:-:S03]  /*04c0*/  SHF.R.U32.HI R28, RZ, 0x5, R5 ;  /* 0x00000005ff1c7819 */ /* 0x001fc60000011605 */
[----:B------:R-:W2:Y:S02]  /*04d0*/  LDG.E R17, desc[UR12][R16.64] ;  /* 0x0000000c10117981 */ /* 0x000ea4000c1e1900 */
[----:B------:R-:W-:-:S04]  /*04e0*/  IMAD R29, R28, R3, R0 ;  /* 0x000000031c1d7224 */ /* 0x000fc800078e0200 */
[----:B------:R-:W-:-:S05]  /*04f0*/  IMAD.WIDE.U32 R14, R29, 0x4, R14 ;  /* 0x000000041d0e7825 */ /* 0x000fca00078e000e */
[----:B------:R0:W2:Y:S02]  /*0500*/  LDG.E R28, desc[UR12][R14.64] ;  /* 0x0000000c0e1c7981 */ /* 0x0000a4000c1e1900 */
[----:B0-----:R-:W-:Y:S02]  /*0510*/  IMAD.MOV.U32 R14, RZ, RZ, R26 ;  /* 0x000000ffff0e7224 */ /* 0x001fe400078e001a */
[----:B------:R-:W-:-:S05]  /*0520*/  IMAD.MOV.U32 R15, RZ, RZ, R11 ;  /* 0x000000ffff0f7224 */ /* 0x000fca00078e000b */
[----:B------:R-:W2:Y:S01]  /*0530*/  @!P6 LDG.E R11, desc[UR12][R14.64+-0x10] ;  /* 0xfffff00c0e0be981 */ /* 0x000ea2000c1e1900 */
[----:B---3--:R-:W-:-:S04]  /*0540*/  SHF.R.W.U32.HI R27, RZ, R24, R27 ;  /* 0x00000018ff1b7219 */ /* 0x008fc80000011e1b */
[----:B------:R-:W-:-:S04]  /*0550*/  LOP3.LUT R27, R27, 0x1, RZ, 0xc0, !PT ;  /* 0x000000011b1b7812 */ /* 0x000fc800078ec0ff */
[----:B------:R-:W-:Y:S02]  /*0560*/  ISETP.NE.U32.AND P1, PT, R27, 0x1, PT ;  /* 0x000000011b00780c */ /* 0x000fe40003f25070 */
[----:B----4-:R-:W-:Y:S02]  /*0570*/  SHF.R.W.U32.HI R21, RZ, R10, R21 ;  /* 0x0000000aff157219 */ /* 0x010fe40000011e15 */
[----:B-----5:R-:W-:Y:S02]  /*0580*/  SHF.R.W.U32.HI R22, RZ, R7, R22 ;  /* 0x00000007ff167219 */ /* 0x020fe40000011e16 */
[----:B------:R-:W-:Y:S02]  /*0590*/  LOP3.LUT R21, R21, 0x1, RZ, 0xc0, !PT ;  /* 0x0000000115157812 */ /* 0x000fe400078ec0ff */
[----:B------:R-:W-:Y:S02]  /*05a0*/  LOP3.LUT R22, R22, 0x1, RZ, 0xc0, !PT ;  /* 0x0000000116167812 */ /* 0x000fe400078ec0ff */
[----:B------:R-:W-:-:S02]  /*05b0*/  ISETP.NE.U32.AND P4, PT, R21, 0x1, PT ;  /* 0x000000011500780c */ /* 0x000fc40003f85070 */
[----:B------:R-:W-:-:S13]  /*05c0*/  ISETP.NE.U32.AND P5, PT, R22, 0x1, PT ;  /* 0x000000011600780c */ /* 0x000fda0003fa5070 */
[----:B------:R-:W3:Y:S01]  /*05d0*/  @!P5 LDG.E R19, desc[UR12][R14.64+0x8] ;  /* 0x0000080c0e13d981 */ /* 0x000ee2000c1e1900 */
[----:B--2---:R-:W-:-:S04]  /*05e0*/  SHF.R.W.U32.HI R6, RZ, R9, R6 ;  /* 0x00000009ff067219 */ /* 0x004fc80000011e06 */
[----:B------:R-:W-:-:S04]  /*05f0*/  LOP3.LUT R6, R6, 0x1, RZ, 0xc0, !PT ;  /* 0x0000000106067812 */ /* 0x000fc800078ec0ff */
[----:B------:R-:W-:Y:S02]  /*0600*/  ISETP.NE.U32.AND P0, PT, R6, 0x1, PT ;  /* 0x000000010600780c */ /* 0x000fe40003f05070 */
[----:B------:R-:W-:Y:S02]  /*0610*/  SHF.R.W.U32.HI R18, RZ, R25, R18 ;  /* 0x00000019ff127219 */ /* 0x000fe40000011e12 */
[----:B------:R-:W-:Y:S02]  /*0620*/  SHF.R.W.U32.HI R17, RZ, R8, R17 ;  /* 0x00000008ff117219 */ /* 0x000fe40000011e11 */
[----:B------:R-:W-:Y:S02]  /*0630*/  LOP3.LUT R18, R18, 0x1, RZ, 0xc0, !PT ;  /* 0x0000000112127812 */ /* 0x000fe400078ec0ff */
[----:B------:R-:W-:Y:S02]  /*0640*/  LOP3.LUT R17, R17, 0x1, RZ, 0xc0, !PT ;  /* 0x0000000111117812 */ /* 0x000fe400078ec0ff */
[----:B------:R-:W-:-:S02]  /*0650*/  ISETP.NE.U32.AND P2, PT, R18, 0x1, PT ;  /* 0x000000011200780c */ /* 0x000fc40003f45070 */
[----:B------:R-:W-:Y:S01]  /*0660*/  ISETP.NE.U32.AND P3, PT, R17, 0x1, PT ;  /* 0x000000011100780c */ /* 0x000fe20003f65070 */
[----:B------:R-:W2:Y:S01]  /*0670*/  @!P0 LDG.E R7, desc[UR12][R14.64+-0xc] ;  /* 0xfffff40c0e078981 */ /* 0x000ea2000c1e1900 */
[----:B------:R-:W-:-:S03]  /*0680*/  SHF.R.W.U32.HI R28, RZ, R5, R28 ;  /* 0x00000005ff1c7219 */ /* 0x000fc60000011e1c */
[----:B------:R-:W4:Y:S01]  /*0690*/  @!P1 LDG.E R5, desc[UR12][R14.64+-0x8] ;  /* 0xfffff80c0e059981 */ /* 0x000f22000c1e1900 */
[----:B------:R-:W-:-:S03]  /*06a0*/  LOP3.LUT R28, R28, 0x1, RZ, 0xc0, !PT ;  /* 0x000000011c1c7812 */ /* 0x000fc600078ec0ff */
[----:B------:R-:W5:Y:S04]  /*06b0*/  @!P4 LDG.E R17, desc[UR12][R14.64+0x4] ;  /* 0x0000040c0e11c981 */ /* 0x000f68000c1e1900 */
[----:B------:R-:W3:Y:S01]  /*06c0*/  @!P2 LDG.E R9, desc[UR12][R14.64+-0x4] ;  /* 0xfffffc0c0e09a981 */ /* 0x000ee2000c1e1900 */
[----:B------:R-:W-:Y:S01]  /*06d0*/  @!P6 FADD R2, R2, R11 ;  /* 0x0000000b0202e221 */ /* 0x000fe20000000000 */
[----:B------:R-:W-:Y:S02]  /*06e0*/  ISETP.NE.U32.AND P6, PT, R28, 0x1, PT ;  /* 0x000000011c00780c */ /* 0x000fe40003fc5070 */
[----:B------:R-:W5:Y:S11]  /*06f0*/  @!P3 LDG.E R11, desc[UR12][R14.64] ;  /* 0x0000000c0e0bb981 */ /* 0x000f76000c1e1900 */
[----:B------:R-:W5:Y:S01]  /*0700*/  @!P6 LDG.E R21, desc[UR12][R14.64+0xc] ;  /* 0x00000c0c0e15e981 */ /* 0x000f62000c1e1900 */
[----:B------:R-:W-:-:S04]  /*0710*/  UIADD3 UR10, UPT, UPT, UR10, 0x8, URZ ;  /* 0x000000080a0a7890 */ /* 0x000fc8000fffe0ff */
[----:B------:R-:W-:Y:S01]  /*0720*/  UISETP.NE.AND UP1, UPT, UR10, URZ, UPT ;  /* 0x000000ff0a00728c */ /* 0x000fe2000bf25270 */
[----:B--2---:R-:W-:-:S04]  /*0730*/  @!P0 FADD R2, R2, R7 ;  /* 0x0000000702028221 */ /* 0x004fc80000000000 */
[----:B----4-:R-:W-:-:S04]  /*0740*/  @!P1 FADD R2, R2, R5 ;  /* 0x0000000502029221 */ /* 0x010fc80000000000 */
[----:B---3--:R-:W-:Y:S01]  /*0750*/  @!P2 FADD R2, R2, R9 ;  /* 0x000000090202a221 */ /* 0x008fe20000000000 */
[----:B------:R-:W-:-:S03]  /*0760*/  IADD3 R12, P0, PT, R12, 0x20, RZ ;  /* 0x000000200c0c7810 */ /* 0x000fc60007f1e0ff */
[----:B-----5:R-:W-:Y:S01]  /*0770*/  @!P3 FADD R2, R2, R11 ;  /* 0x0000000b0202b221 */ /* 0x020fe20000000000 */
[----:B------:R-:W-:-:S03]  /*0780*/  IADD3 R26, P1, PT, R14, 0x20, RZ ;  /* 0x000000200e1a7810 */ /* 0x000fc60007f3e0ff */
[----:B------:R-:W-:-:S04]  /*0790*/  @!P4 FADD R2, R2, R17 ;  /* 0x000000110202c221 */ /* 0x000fc80000000000 */
[----:B------:R-:W-:Y:S01]  /*07a0*/  @!P5 FADD R2, R2, R19 ;  /* 0x000000130202d221 */ /* 0x000fe20000000000 */
[----:B------:R-:W-:Y:S02]  /*07b0*/  IMAD.X R13, RZ, RZ, R13, P0 ;  /* 0x000000ffff0d7224 */ /* 0x000fe400000e060d */
[----:B------:R-:W-:Y:S02]  /*07c0*/  IMAD.X R11, RZ, RZ, R15, P1 ;  /* 0x000000ffff0b7224 */ /* 0x000fe400008e060f */
[----:B------:R-:W-:Y:S01]  /*07d0*/  @!P6 FADD R2, R2, R21 ;  /* 0x000000150202e221 */ /* 0x000fe20000000000 */
[----:B------:R-:W-:Y:S06]  /*07e0*/  BRA.U UP1, `(.L_x_5) ;  /* 0xfffffff901947547 */ /* 0x000fec000b83ffff */
.L_x_4:
[----:B------:R-:W-:Y:S05]  /*07f0*/  BRA.U !UP0, `(.L_x_3) ;  /* 0x00000005088c7547 */ /* 0x000fea000b800000 */
[----:B------:R-:W0:Y:S01]  /*0800*/  LDCU UR4, c[0x0][0x3a4] ;  /* 0x00007480ff0477ac */ /* 0x000e220008000800 */
[----:B------:R-:W-:Y:S02]  /*0810*/  UISETP.GE.U32.AND UP0, UPT, UR8, 0x4, UPT ;  /* 0x000000040800788c */ /* 0x000fe4000bf06070 */
[----:B0-----:R-:W-:-:S04]  /*0820*/  ULOP3.LUT UR5, UR4, 0x3, URZ, 0xc0, !UPT ;  /* 0x0000000304057892 */ /* 0x001fc8000f8ec0ff */
[----:B------:R-:W-:-:S03]  /*0830*/  UISETP.NE.AND UP1, UPT, UR5, URZ, UPT ;  /* 0x000000ff0500728c */ /* 0x000fc6000bf25270 */
[----:B------:R-:W-:Y:S08]  /*0840*/  BRA.U !UP0, `(.L_x_6) ;  /* 0x0000000108b87547 */ /* 0x000ff0000b800000 */
[----:B------:R-:W0:Y:S02]  /*0850*/  LDC.64 R6, c[0x0][0x3a8] ;  /* 0x0000ea00ff067b82 */ /* 0x000e240000000a00 */
[----:B0-----:R-:W-:-:S06]  /*0860*/  IMAD.WIDE.U32 R16, R4, 0x4, R6 ;  /* 0x0000000404107825 */ /* 0x001fcc00078e0006 */
[----:B------:R-:W0:Y:S01]  /*0870*/  LDC.64 R6, c[0x0][0x380] ;  /* 0x0000e000ff067b82 */ /* 0x000e220000000a00 */
[----:B------:R-:W2:Y:S04]  /*0880*/  LDG.E R10, desc[UR12][R16.64] ;  /* 0x0000000c100a7981 */ /* 0x000ea8000c1e1900 */
[----:B------:R-:W3:Y:S04]  /*0890*/  LDG.E R9, desc[UR12][R16.64+0x4] ;  /* 0x0000040c10097981 */ /* 0x000ee8000c1e1900 */
[----:B------:R-:W4:Y:S04]  /*08a0*/  LDG.E R5, desc[UR12][R16.64+0x8] ;  /* 0x0000080c10057981 */ /* 0x000f28000c1e1900 */
[----:B------:R-:W5:Y:S01]  /*08b0*/  LDG.E R8, desc[UR12][R16.64+0xc] ;  /* 0x00000c0c10087981 */ /* 0x000f62000c1e1900 */
[----:B--2---:R-:W-:-:S02]  /*08c0*/  SHF.R.U32.HI R11, RZ, 0x5, R10 ;  /* 0x00000005ff0b7819 */ /* 0x004fc4000001160a */
[----:B---3--:R-:W-:-:S03]  /*08d0*/  SHF.R.U32.HI R12, RZ, 0x5, R9 ;  /* 0x00000005ff0c7819 */ /* 0x008fc60000011609 */
[-CC-:B------:R-:W-:Y:S01]  /*08e0*/  IMAD R11, R11, R3.reuse, R0.reuse ;  /* 0x000000030b0b7224 */ /* 0x180fe200078e0200 */
[----:B----4-:R-:W-:Y:S01]  /*08f0*/  SHF.R.U32.HI R18, RZ, 0x5, R5 ;  /* 0x00000005ff127819 */ /* 0x010fe20000011605 */
[----:B------:R-:W-:Y:S02]  /*0900*/  IMAD R13, R12, R3, R0 ;  /* 0x000000030c0d7224 */ /* 0x000fe400078e0200 */
[----:B0-----:R-:W-:-:S04]  /*0910*/  IMAD.WIDE.U32 R14, R11, 0x4, R6 ;  /* 0x000000040b0e7825 */ /* 0x001fc800078e0006 */
[-C--:B------:R-:W-:Y:S01]  /*0920*/  IMAD R11, R18, R3.reuse, R0 ;  /* 0x00000003120b7224 */ /* 0x080fe200078e0200 */
[----:B-----5:R-:W-:Y:S01]  /*0930*/  SHF.R.U32.HI R18, RZ, 0x5, R8 ;  /* 0x00000005ff127819 */ /* 0x020fe20000011608 */
[--C-:B------:R-:W-:Y:S01]  /*0940*/  IMAD.WIDE.U32 R12, R13, 0x4, R6.reuse ;  /* 0x000000040d0c7825 */ /* 0x100fe200078e0006 */
[----:B------:R-:W2:Y:S03]  /*0950*/  LDG.E R15, desc[UR12][R14.64] ;  /* 0x0000000c0e0f7981 */ /* 0x000ea6000c1e1900 */
[----:B------:R-:W-:Y:S02]  /*0960*/  IMAD.WIDE.U32 R16, R11, 0x4, R6 ;  /* 0x000000040b107825 */ /* 0x000fe400078e0006 */
[----:B------:R-:W3:Y:S02]  /*0970*/  LDG.E R12, desc[UR12][R12.64] ;  /* 0x0000000c0c0c7981 */ /* 0x000ee4000c1e1900 */
[----:B------:R-:W-:-:S02]  /*0980*/  IMAD R19, R18, R3, R0 ;  /* 0x0000000312137224 */ /* 0x000fc400078e0200 */
[----:B------:R-:W4:Y:S02]  /*0990*/  LDG.E R16, desc[UR12][R16.64] ;  /* 0x0000000c10107981 */ /* 0x000f24000c1e1900 */
[----:B------:R-:W-:Y:S02]  /*09a0*/  IMAD.WIDE.U32 R18, R19, 0x4, R6 ;  /* 0x0000000413127825 */ /* 0x000fe400078e0006 */
[----:B------:R-:W0:Y:S04]  /*09b0*/  LDC.64 R6, c[0x0][0x3b0] ;  /* 0x0000ec00ff067b82 */ /* 0x000e280000000a00 */
[----:B------:R-:W5:Y:S01]  /*09c0*/  LDG.E R19, desc[UR12][R18.64] ;  /* 0x0000000c12137981 */ /* 0x000f62000c1e1900 */
[----:B0-----:R-:W-:Y:S01]  /*09d0*/  IMAD.WIDE.U32 R6, R4, 0x4, R6 ;  /* 0x0000000404067825 */ /* 0x001fe200078e0006 */
[----:B--2---:R-:W-:-:S04]  /*09e0*/  SHF.R.W.U32.HI R10, RZ, R10, R15 ;  /* 0x0000000aff0a7219 */ /* 0x004fc80000011e0f */
[----:B------:R-:W-:Y:S02]  /*09f0*/  LOP3.LUT R10, R10, 0x1, RZ, 0xc0, !PT ;  /* 0x000000010a0a7812 */ /* 0x000fe400078ec0ff */
[----:B---3--:R-:W-:Y:S02]  /*0a00*/  SHF.R.W.U32.HI R9, RZ, R9, R12 ;  /* 0x00000009ff097219 */ /* 0x008fe40000011e0c */
[----:B------:R-:W-:Y:S02]  /*0a10*/  ISETP.NE.U32.AND P0, PT, R10, 0x1, PT ;  /* 0x000000010a00780c */ /* 0x000fe40003f05070 */
[----:B----4-:R-:W-:Y:S02]  /*0a20*/  SHF.R.W.U32.HI R5, RZ, R5, R16 ;  /* 0x00000005ff057219 */ /* 0x010fe40000011e10 */
[----:B------:R-:W-:Y:S02]  /*0a30*/  LOP3.LUT R9, R9, 0x1, RZ, 0xc0, !PT ;  /* 0x0000000109097812 */ /* 0x000fe400078ec0ff */
[----:B------:R-:W-:-:S02]  /*0a40*/  LOP3.LUT R5, R5, 0x1, RZ, 0xc0, !PT ;  /* 0x0000000105057812 */ /* 0x000fc400078ec0ff */
[----:B------:R-:W-:Y:S02]  /*0a50*/  ISETP.NE.U32.AND P1, PT, R9, 0x1, PT ;  /* 0x000000010900780c */ /* 0x000fe40003f25070 */
[----:B-----5:R-:W-:Y:S02]  /*0a60*/  SHF.R.W.U32.HI R8, RZ, R8, R19 ;  /* 0x00000008ff087219 */ /* 0x020fe40000011e13 */
[----:B------:R-:W-:Y:S02]  /*0a70*/  ISETP.NE.U32.AND P2, PT, R5, 0x1, PT ;  /* 0x000000010500780c */ /* 0x000fe40003f45070 */
[----:B------:R-:W-:Y:S01]  /*0a80*/  LOP3.LUT R8, R8, 0x1, RZ, 0xc0, !PT ;  /* 0x0000000108087812 */ /* 0x000fe200078ec0ff */
[----:B------:R-:W2:Y:S03]  /*0a90*/  @!P0 LDG.E R5, desc[UR12][R6.64] ;  /* 0x0000000c06058981 */ /* 0x000ea6000c1e1900 */
[----:B------:R-:W-:-:S03]  /*0aa0*/  ISETP.NE.U32.AND P3, PT, R8, 0x1, PT ;  /* 0x000000010800780c */ /* 0x000fc60003f65070 */
[----:B------:R-:W3:Y:S04]  /*0ab0*/  @!P1 LDG.E R9, desc[UR12][R6.64+0x4] ;  /* 0x0000040c06099981 */ /* 0x000ee8000c1e1900 */
[----:B------:R-:W4:Y:S06]  /*0ac0*/  @!P2 LDG.E R11, desc[UR12][R6.64+0x8] ;  /* 0x0000080c060ba981 */ /* 0x000f2c000c1e1900 */
[----:B------:R-:W5:Y:S01]  /*0ad0*/  @!P3 LDG.E R13, desc[UR12][R6.64+0xc] ;  /* 0x00000c0c060db981 */ /* 0x000f62000c1e1900 */
[----:B------:R-:W-:-:S02]  /*0ae0*/  VIADD R4, R4, 0x4 ;  /* 0x0000000404047836 */ /* 0x000fc40000000000 */
[----:B--2---:R-:W-:-:S04]  /*0af0*/  @!P0 FADD R2, R2, R5 ;  /* 0x0000000502028221 */ /* 0x004fc80000000000 */
[----:B---3--:R-:W-:-:S04]  /*0b00*/  @!P1 FADD R2, R2, R9 ;  /* 0x0000000902029221 */ /* 0x008fc80000000000 */
[----:B----4-:R-:W-:-:S04]  /*0b10*/  @!P2 FADD R2, R2, R11 ;  /* 0x0000000b0202a221 */ /* 0x010fc80000000000 */
[----:B-----5:R-:W-:-:S07]  /*0b20*/  @!P3 FADD R2, R2, R13 ;  /* 0x0000000d0202b221 */ /* 0x020fce0000000000 */
.L_x_6:
[----:B------:R-:W-:Y:S05]  /*0b30*/  BRA.U !UP1, `(.L_x_3) ;  /* 0x0000000109bc7547 */ /* 0x000fea000b800000 */
[----:B------:R-:W-:Y:S02]  /*0b40*/  UISETP.NE.AND UP0, UPT, UR5, 0x1, UPT ;  /* 0x000000010500788c */ /* 0x000fe4000bf05270 */
[----:B------:R-:W-:-:S04]  /*0b50*/  ULOP3.LUT UR4, UR4, 0x1, URZ, 0xc0, !UPT ;  /* 0x0000000104047892 */ /* 0x000fc8000f8ec0ff */
[----:B------:R-:W-:-:S03]  /*0b60*/  UISETP.NE.U32.AND UP1, UPT, UR4, 0x1, UPT ;  /* 0x000000010400788c */ /* 0x000fc6000bf25070 */
[----:B------:R-:W-:Y:S08]  /*0b70*/  BRA.U !UP0, `(.L_x_7) ;  /* 0x0000000108687547 */ /* 0x000ff0000b800000 */
[----:B------:R-:W0:Y:S08]  /*0b80*/  LDC.64 R6, c[0x0][0x3a8] ;  /* 0x0000ea00ff067b82 */ /* 0x000e300000000a00 */
[----:B------:R-:W1:Y:S01]  /*0b90*/  LDC.64 R8, c[0x0][0x380] ;  /* 0x0000e000ff087b82 */ /* 0x000e620000000a00 */
[----:B0-----:R-:W-:-:S05]  /*0ba0*/  IMAD.WIDE.U32 R10, R4, 0x4, R6 ;  /* 0x00000004040a7825 */ /* 0x001fca00078e0006 */
[----:B------:R-:W2:Y:S04]  /*0bb0*/  LDG.E R5, desc[UR12][R10.64] ;  /* 0x0000000c0a057981 */ /* 0x000ea8000c1e1900 */
[----:B------:R-:W3:Y:S01]  /*0bc0*/  LDG.E R14, desc[UR12][R10.64+0x4] ;  /* 0x0000040c0a0e7981 */ /* 0x000ee2000c1e1900 */
[----:B--2---:R-:W-:Y:S02]  /*0bd0*/  SHF.R.U32.HI R6, RZ, 0x5, R5 ;  /* 0x00000005ff067819 */ /* 0x004fe40000011605 */
[----:B---3--:R-:W-:-:S03]  /*0be0*/  SHF.R.U32.HI R12, RZ, 0x5, R14 ;  /* 0x00000005ff0c7819 */ /* 0x008fc6000001160e */
[-CC-:B------:R-:W-:Y:S02]  /*0bf0*/  IMAD R7, R6, R3.reuse, R0.reuse ;  /* 0x0000000306077224 */ /* 0x180fe400078e0200 */
[----:B------:R-:W-:Y:S02]  /*0c00*/  IMAD R13, R12, R3, R0 ;  /* 0x000000030c0d7224 */ /* 0x000fe400078e0200 */
[----:B-1----:R-:W-:-:S04]  /*0c10*/  IMAD.WIDE.U32 R6, R7, 0x4, R8 ;  /* 0x0000000407067825 */ /* 0x002fc800078e0008 */
[----:B------:R-:W-:Y:S02]  /*0c20*/  IMAD.WIDE.U32 R8, R13, 0x4, R8 ;  /* 0x000000040d087825 */ /* 0x000fe400078e0008 */
[----:B------:R-:W2:Y:S01]  /*0c30*/  LDG.E R6, desc[UR12][R6.64] ;  /* 0x0000000c06067981 */ /* 0x000ea2000c1e1900 */
[----:B------:R-:W0:Y:S03]  /*0c40*/  LDC.64 R12, c[0x0][0x3b0] ;  /* 0x0000ec00ff0c7b82 */ /* 0x000e260000000a00 */
[----:B------:R-:W3:Y:S01]  /*0c50*/  LDG.E R9, desc[UR12][R8.64] ;  /* 0x0000000c08097981 */ /* 0x000ee2000c1e1900 */
[----:B0-----:R-:W-:Y:S01]  /*0c60*/  IMAD.WIDE.U32 R12, R4, 0x4, R12 ;  /* 0x00000004040c7825 */ /* 0x001fe200078e000c */
[----:B--2---:R-:W-:Y:S02]  /*0c70*/  SHF.R.W.U32.HI R5, RZ, R5, R6 ;  /* 0x00000005ff057219 */ /* 0x004fe40000011e06 */
[----:B---3--:R-:W-:-:S02]  /*0c80*/  SHF.R.W.U32.HI R14, RZ, R14, R9 ;  /* 0x0000000eff0e7219 */ /* 0x008fc40000011e09 */
[----:B------:R-:W-:Y:S02]  /*0c90*/  LOP3.LUT R5, R5, 0x1, RZ, 0xc0, !PT ;  /* 0x0000000105057812 */ /* 0x000fe400078ec0ff */
[----:B------:R-:W-:Y:S02]  /*0ca0*/  LOP3.LUT R14, R14, 0x1, RZ, 0xc0, !PT ;  /* 0x000000010e0e7812 */ /* 0x000fe400078ec0ff */
[----:B------:R-:W-:Y:S02]  /*0cb0*/  ISETP.NE.U32.AND P0, PT, R5, 0x1, PT ;  /* 0x000000010500780c */ /* 0x000fe40003f05070 */
[----:B------:R-:W-:-:S11]  /*0cc0*/  ISETP.NE.U32.AND P1, PT, R14, 0x1, PT ;  /* 0x000000010e00780c */ /* 0x000fd60003f25070 */
[----:B------:R-:W2:Y:S04]  /*0cd0*/  @!P0 LDG.E R5, desc[UR12][R12.64] ;  /* 0x0000000c0c058981 */ /* 0x000ea8000c1e1900 */
[----:B------:R-:W3:Y:S01]  /*0ce0*/  @!P1 LDG.E R7, desc[UR12][R12.64+0x4] ;  /* 0x0000040c0c079981 */ /* 0x000ee2000c1e1900 */
[----:B------:R-:W-:Y:S02]  /*0cf0*/  VIADD R4, R4, 0x2 ;  /* 0x0000000204047836 */ /* 0x000fe40000000000 */
[----:B--2---:R-:W-:-:S04]  /*0d00*/  @!P0 FADD R2, R2, R5 ;  /* 0x0000000502028221 */ /* 0x004fc80000000000 */
[----:B---3--:R-:W-:-:S07]  /*0d10*/  @!P1 FADD R2, R2, R7 ;  /* 0x0000000702029221 */ /* 0x008fce0000000000 */
.L_x_7:
[----:B------:R-:W-:Y:S05]  /*0d20*/  BRA.U UP1, `(.L_x_3) ;  /* 0x0000000101407547 */ /* 0x000fea000b800000 */
[----:B------:R-:W0:Y:S08]  /*0d30*/  LDC.64 R6, c[0x0][0x3a8] ;  /* 0x0000ea00ff067b82 */ /* 0x000e300000000a00 */
[----:B------:R-:W1:Y:S01]  /*0d40*/  LDC.64 R8, c[0x0][0x380] ;  /* 0x0000e000ff087b82 */ /* 0x000e620000000a00 */
[----:B0-----:R-:W-:-:S06]  /*0d50*/  IMAD.WIDE.U32 R6, R4, 0x4, R6 ;  /* 0x0000000404067825 */ /* 0x001fcc00078e0006 */
[----:B------:R-:W2:Y:S02]  /*0d60*/  LDG.E R6, desc[UR12][R6.64] ;  /* 0x0000000c06067981 */ /* 0x000ea4000c1e1900 */
[----:B--2---:R-:W-:-:S05]  /*0d70*/  SHF.R.U32.HI R5, RZ, 0x5, R6 ;  /* 0x00000005ff057819 */ /* 0x004fca0000011606 */
[----:B------:R-:W-:-:S04]  /*0d80*/  IMAD R5, R5, R3, R0 ;  /* 0x0000000305057224 */ /* 0x000fc800078e0200 */
[----:B-1----:R-:W-:-:S06]  /*0d90*/  IMAD.WIDE.U32 R8, R5, 0x4, R8 ;  /* 0x0000000405087825 */ /* 0x002fcc00078e0008 */
[----:B------:R-:W2:Y:S02]  /*0da0*/  LDG.E R9, desc[UR12][R8.64] ;  /* 0x0000000c08097981 */ /* 0x000ea4000c1e1900 */
[----:B--2---:R-:W-:-:S04]  /*0db0*/  SHF.R.W.U32.HI R5, RZ, R6, R9 ;  /* 0x00000006ff057219 */ /* 0x004fc80000011e09 */
[----:B------:R-:W-:-:S04]  /*0dc0*/  LOP3.LUT R5, R5, 0x1, RZ, 0xc0, !PT ;  /* 0x0000000105057812 */ /* 0x000fc800078ec0ff */
[----:B------:R-:W-:-:S13]  /*0dd0*/  ISETP.NE.U32.AND P0, PT, R5, 0x1, PT ;  /* 0x000000010500780c */ /* 0x000fda0003f05070 */
[----:B------:R-:W-:Y:S05]  /*0de0*/  @P0 BRA `(.L_x_3) ;  /* 0x0000000000100947 */ /* 0x000fea0003800000 */
[----:B------:R-:W0:Y:S02]  /*0df0*/  LDC.64 R6, c[0x0][0x3b0] ;  /* 0x0000ec00ff067b82 */ /* 0x000e240000000a00 */
[----:B0-----:R-:W-:-:S06]  /*0e00*/  IMAD.WIDE.U32 R4, R4, 0x4, R6 ;  /* 0x0000000404047825 */ /* 0x001fcc00078e0006 */
[----:B------:R-:W2:Y:S02]  /*0e10*/  LDG.E R5, desc[UR12][R4.64] ;  /* 0x0000000c04057981 */ /* 0x000ea4000c1e1900 */
[----:B--2---:R-:W-:-:S07]  /*0e20*/  FADD R2, R2, R5 ;  /* 0x0000000502027221 */ /* 0x004fce0000000000 */
.L_x_3:
[----:B------:R-:W-:Y:S05]  /*0e30*/  BSYNC.RECONVERGENT B0 ;  /* 0x0000000000007941 */ /* 0x000fea0003800200 */
.L_x_2:
[----:B------:R-:W0:Y:S01]  /*0e40*/  LDCU UR4, c[0x0][0x3a0] ;  /* 0x00007400ff0477ac */ /* 0x000e220008000800 */
[----:B------:R-:W-:Y:S02]  /*0e50*/  LOP3.LUT P1, RZ, R0, 0x1f, RZ, 0xc0, !PT ;  /* 0x0000001f00ff7812 */ /* 0x000fe4000782c0ff */
[----:B0-----:R-:W-:Y:S02]  /*0e60*/  FSETP.GE.AND P0, PT, R2, UR4, PT ;  /* 0x0000000402007c0b */ /* 0x001fe4000bf06000 */
[----:B------:R-:W-:-:S11]  /*0e70*/  VOTE.ANY R2, PT, PT ;  /* 0x0000000000027806 */ /* 0x000fd600038e0100 */
[----:B------:R-:W-:Y:S01]  /*0e80*/  VOTE.ANY R11, PT, P0 ;  /* 0x00000000000b7806 */ /* 0x000fe200000e0100 */
[----:B------:R-:W-:Y:S06]  /*0e90*/  @P1 EXIT ;  /* 0x000000000000194d */ /* 0x000fec0003800000 */
[----:B------:R-:W0:Y:S01]  /*0ea0*/  S2R R6, SR_LANEID ;  /* 0x0000000000067919 */ /* 0x000e220000000000 */
[----:B------:R-:W1:Y:S01]  /*0eb0*/  LDC.64 R4, c[0x0][0x390] ;  /* 0x0000e400ff047b82 */ /* 0x000e620000000a00 */
[----:B------:R-:W-:Y:S01]  /*0ec0*/  VOTEU.ANY UR4, UPT, PT ;  /* 0x0000000000047886 */ /* 0x000fe200038e0100 */
[----:B------:R-:W2:Y:S01]  /*0ed0*/  POPC R2, R11 ;  /* 0x0000000b00027309 */ /* 0x000ea20000000000 */
[----:B------:R-:W-:Y:S02]  /*0ee0*/  UFLO.U32 UR5, UR4 ;  /* 0x00000004000572bd */ /* 0x000fe400080e0000 */
[----:B------:R-:W-:Y:S01]  /*0ef0*/  UPOPC UR4, UR4 ;  /* 0x00000004000472bf */ /* 0x000fe20008000000 */
[----:B------:R-:W-:Y:S01]  /*0f00*/  VIADD R3, R3, 0x1f ;  /* 0x0000001f03037836 */ /* 0x000fe20000000000 */
[----:B------:R-:W-:-:S04]  /*0f10*/  SHF.R.U32.HI R7, RZ, 0x5, R0 ;  /* 0x00000005ff077819 */ /* 0x000fc80000011600 */
[----:B------:R-:W-:Y:S01]  /*0f20*/  SHF.R.U32.HI R0, RZ, 0x5, R3 ;  /* 0x00000005ff007819 */ /* 0x000fe20000011603 */
[----:B--2---:R-:W-:Y:S01]  /*0f30*/  IMAD R9, R2, UR4, RZ ;  /* 0x0000000402097c24 */ /* 0x004fe2000f8e02ff */
[----:B0-----:R-:W-:-:S13]  /*0f40*/  ISETP.EQ.U32.AND P0, PT, R6, UR5, PT ;  /* 0x0000000506007c0c */ /* 0x001fda000bf02070 */
[----:B-1----:R0:W-:Y:S01]  /*0f50*/  @P0 REDG.E.ADD.STRONG.GPU desc[UR12][R4.64], R9 ;  /* 0x000000090400098e */ /* 0x0021e2000c12e10c */
[----:B------:R-:W-:-:S13]  /*0f60*/  ISETP.GE.U32.AND P0, PT, R7, R0, PT ;  /* 0x000000000700720c */ /* 0x000fda0003f06070 */
[----:B0-----:R-:W-:Y:S05]  /*0f70*/  @P0 EXIT ;  /* 0x000000000000094d */ /* 0x001fea0003800000 */
[----:B------:R-:W0:Y:S02]  /*0f80*/  LDC.64 R2, c[0x0][0x398] ;  /* 0x0000e600ff027b82 */ /* 0x000e240000000a00 */
[----:B0-----:R-:W-:-:S05]  /*0f90*/  IMAD.WIDE.U32 R2, R7, 0x4, R2 ;  /* 0x0000000407027825 */ /* 0x001fca00078e0002 */
[----:B------:R-:W-:Y:S01]  /*0fa0*/  STG.E desc[UR12][R2.64], R11 ;  /* 0x0000000b02007986 */ /* 0x000fe2000c10190c */
[----:B------:R-:W-:Y:S05]  /*0fb0*/  EXIT ;  /* 0x000000000000794d */ /* 0x000fea0003800000 */
.L_x_8:
        /* <DEDUP_REMOVED lines=12> */
.L_x_10:


//--------------------- .nv.shared.reserved.0     --------------------------
	.section	.nv.shared.reserved.0,"aw",@nobits
	.weak		__nv_reservedSMEM_offset_0_alias
	.size		__nv_reservedSMEM_offset_0_alias, 0, 64
	.other		__nv_reservedSMEM_offset_0_alias,@"STO_CUDA_RESERVED_SHARED STV_DEFAULT"
__nv_reservedSMEM_offset_0_alias:
	.zero		0
	.zero		64


//--------------------- .nv.constant0._Z9fillvaluePjjj --------------------------
	.section	.nv.constant0._Z9fillvaluePjjj,"a",@progbits
	.sectionflags	@""
	.align	4
.nv.constant0._Z9fillvaluePjjj:
	.zero		912


//--------------------- .nv.constant0._Z18findNeighborKernelPjjjS_S_fjS_Pf --------------------------
	.section	.nv.constant0._Z18findNeighborKernelPjjjS_S_fjS_Pf,"a",@progbits
	.sectionflags	@""
	.align	4
.nv.constant0._Z18findNeighborKernelPjjjS_S_fjS_Pf:
	.zero		952


//--------------------- SYMBOLS --------------------------

	.type		.nv.reservedSmem.offset0,@object
	.size		.nv.reservedSmem.offset0,0x4
